	.headerflags	@"EF_CUDA_TEXMODE_UNIFIED EF_CUDA_64BIT_ADDRESS EF_CUDA_ACCELERATORS EF_CUDA_SM90 EF_CUDA_VIRTUAL_SM(EF_CUDA_SM90)"
	.elftype	@"ET_EXEC"


//--------------------- .nv.info                  --------------------------
	.section	.nv.info,"",@"SHT_CUDA_INFO"
	.align	4


	//----- nvinfo : EIATTR_REGCOUNT
	.align		4
        /*0000*/ 	.byte	0x04, 0x2f
        /*0002*/ 	.short	(.L_3 - .L_2)
	.align		4
.L_2:
        /*0004*/ 	.word	index@(triton_poi_fused__native_batch_norm_legit_no_training_relu_4)
        /*0008*/ 	.word	0x00000020


	//----- nvinfo : EIATTR_MIN_STACK_SIZE
	.align		4
.L_3:
        /*000c*/ 	.byte	0x04, 0x12
        /*000e*/ 	.short	(.L_5 - .L_4)
	.align		4
.L_4:
        /*0010*/ 	.word	index@(triton_poi_fused__native_batch_norm_legit_no_training_relu_4)
        /*0014*/ 	.word	0x00000000


	//----- nvinfo : EIATTR_FRAME_SIZE
	.align		4
.L_5:
        /*0018*/ 	.byte	0x04, 0x11
        /*001a*/ 	.short	(.L_7 - .L_6)
	.align		4
.L_6:
        /*001c*/ 	.word	index@(triton_poi_fused__native_batch_norm_legit_no_training_relu_4)
        /*0020*/ 	.word	0x00000000


	//----- nvinfo : EIATTR_MIN_STACK_SIZE
	.align		4
.L_7:
        /*0024*/ 	.byte	0x04, 0x12
        /*0026*/ 	.short	(.L_9 - .L_8)
	.align		4
.L_8:
        /*0028*/ 	.word	index@(triton_poi_fused__native_batch_norm_legit_no_training_relu_4)
        /*002c*/ 	.word	0x00000000
.L_9:


//--------------------- .nv.info.triton_poi_fused__native_batch_norm_legit_no_training_relu_4 --------------------------
	.section	.nv.info.triton_poi_fused__native_batch_norm_legit_no_training_relu_4,"",@"SHT_CUDA_INFO"
	.sectionflags	@""
	.align	4


	//----- nvinfo : EIATTR_CUDA_API_VERSION
	.align		4
        /*0000*/ 	.byte	0x04, 0x37
        /*0002*/ 	.short	(.L_11 - .L_10)
.L_10:
        /*0004*/ 	.word	0x0000007c


	//----- nvinfo : EIATTR_KPARAM_INFO
	.align		4
.L_11:
        /*0008*/ 	.byte	0x04, 0x17
        /*000a*/ 	.short	(.L_13 - .L_12)
.L_12:
        /*000c*/ 	.word	0x00000000
        /*0010*/ 	.short	0x0006
        /*0012*/ 	.short	0x0030
        /*0014*/ 	.byte	0x00, 0xf0, 0x11, 0x00


	//----- nvinfo : EIATTR_KPARAM_INFO
	.align		4
.L_13:
        /*0018*/ 	.byte	0x04, 0x17
        /*001a*/ 	.short	(.L_15 - .L_14)
.L_14:
        /*001c*/ 	.word	0x00000000
        /*0020*/ 	.short	0x0005
        /*0022*/ 	.short	0x0028
        /*0024*/ 	.byte	0x00, 0xf4, 0x21, 0x00


	//----- nvinfo : EIATTR_KPARAM_INFO
	.align		4
.L_15:
        /*0028*/ 	.byte	0x04, 0x17
        /*002a*/ 	.short	(.L_17 - .L_16)
.L_16:
        /*002c*/ 	.word	0x00000000
        /*0030*/ 	.short	0x0004
        /*0032*/ 	.short	0x0020
        /*0034*/ 	.byte	0x00, 0xf4, 0x21, 0x00


	//----- nvinfo : EIATTR_KPARAM_INFO
	.align		4
.L_17:
        /*0038*/ 	.byte	0x04, 0x17
        /*003a*/ 	.short	(.L_19 - .L_18)
.L_18:
        /*003c*/ 	.word	0x00000000
        /*0040*/ 	.short	0x0003
        /*0042*/ 	.short	0x0018
        /*0044*/ 	.byte	0x00, 0xf4, 0x21, 0x00


	//----- nvinfo : EIATTR_KPARAM_INFO
	.align		4
.L_19:
        /*0048*/ 	.byte	0x04, 0x17
        /*004a*/ 	.short	(.L_21 - .L_20)
.L_20:
        /*004c*/ 	.word	0x00000000
        /*0050*/ 	.short	0x0002
        /*0052*/ 	.short	0x0010
        /*0054*/ 	.byte	0x00, 0xf4, 0x21, 0x00


	//----- nvinfo : EIATTR_KPARAM_INFO
	.align		4
.L_21:
        /*0058*/ 	.byte	0x04, 0x17
        /*005a*/ 	.short	(.L_23 - .L_22)
.L_22:
        /*005c*/ 	.word	0x00000000
        /*0060*/ 	.short	0x0001
        /*0062*/ 	.short	0x0008
        /*0064*/ 	.byte	0x00, 0xf4, 0x21, 0x00


	//----- nvinfo : EIATTR_KPARAM_INFO
	.align		4
.L_23:
        /*0068*/ 	.byte	0x04, 0x17
        /*006a*/ 	.short	(.L_25 - .L_24)
.L_24:
        /*006c*/ 	.word	0x00000000
        /*0070*/ 	.short	0x0000
        /*0072*/ 	.short	0x0000
        /*0074*/ 	.byte	0x00, 0xf4, 0x21, 0x00


	//----- nvinfo : EIATTR_SPARSE_MMA_MASK
	.align		4
.L_25:
        /*0078*/ 	.byte	0x03, 0x50
        /*007a*/ 	.short	0x0000


	//----- nvinfo : EIATTR_MAXREG_COUNT
	.align		4
        /*007c*/ 	.byte	0x03, 0x1b
        /*007e*/ 	.short	0x00ff


	//----- nvinfo : EIATTR_EXIT_INSTR_OFFSETS
	.align		4
        /*0080*/ 	.byte	0x04, 0x1c
        /*0082*/ 	.short	(.L_27 - .L_26)


	//   ....[0]....
.L_26:
        /*0084*/ 	.word	0x000006e0


	//----- nvinfo : EIATTR_REQNTID
	.align		4
.L_27:
        /*0088*/ 	.byte	0x04, 0x10
        /*008a*/ 	.short	(.L_29 - .L_28)
.L_28:
        /*008c*/ 	.word	0x00000080
        /*0090*/ 	.word	0x00000001
        /*0094*/ 	.word	0x00000001


	//----- nvinfo : EIATTR_CBANK_PARAM_SIZE
	.align		4
.L_29:
        /*0098*/ 	.byte	0x03, 0x19
        /*009a*/ 	.short	0x0034


	//----- nvinfo : EIATTR_PARAM_CBANK
	.align		4
        /*009c*/ 	.byte	0x04, 0x0a
        /*009e*/ 	.short	(.L_31 - .L_30)
	.align		4
.L_30:
        /*00a0*/ 	.word	index@(.nv.constant0.triton_poi_fused__native_batch_norm_legit_no_training_relu_4)
        /*00a4*/ 	.short	0x0210
        /*00a6*/ 	.short	0x0034


	//----- nvinfo : EIATTR_SW_WAR
	.align		4
.L_31:
        /*00a8*/ 	.byte	0x04, 0x36
        /*00aa*/ 	.short	(.L_33 - .L_32)
.L_32:
        /*00ac*/ 	.word	0x00000008
.L_33:


//--------------------- .nv.callgraph             --------------------------
	.section	.nv.callgraph,"",@"SHT_CUDA_CALLGRAPH"
	.align	4
	.sectionentsize	8
	.align		4
        /*0000*/ 	.word	0x00000000
	.align		4
        /*0004*/ 	.word	0xffffffff
	.align		4
        /*0008*/ 	.word	0x00000000
	.align		4
        /*000c*/ 	.word	0xfffffffe
	.align		4
        /*0010*/ 	.word	0x00000000
	.align		4
        /*0014*/ 	.word	0xfffffffd
	.align		4
        /*0018*/ 	.word	0x00000000
	.align		4
        /*001c*/ 	.word	0xfffffffc


//--------------------- .nv.constant4             --------------------------
	.section	.nv.constant4,"a",@progbits
	.align	8
	.align		8
.nv.constant4:
        /*0000*/ 	.dword	_$_str
	.align		8
        /*0008*/ 	.dword	_$_str_$_2


//--------------------- .text.triton_poi_fused__native_batch_norm_legit_no_training_relu_4 --------------------------
	.section	.text.triton_poi_fused__native_batch_norm_legit_no_training_relu_4,"ax",@progbits
	.align	128
        .global         triton_poi_fused__native_batch_norm_legit_no_training_relu_4
        .type           triton_poi_fused__native_batch_norm_legit_no_training_relu_4,@function
        .size           triton_poi_fused__native_batch_norm_legit_no_training_relu_4,(.L_x_1 - triton_poi_fused__native_batch_norm_legit_no_training_relu_4)
        .other          triton_poi_fused__native_batch_norm_legit_no_training_relu_4,@"STO_CUDA_ENTRY STV_DEFAULT"
triton_poi_fused__native_batch_norm_legit_no_training_relu_4:
.text.triton_poi_fused__native_batch_norm_legit_no_training_relu_4:
[----:B------:R-:W-:Y:S01]  /*0000*/  LDC R1, c[0x0][0x28] ;  /* 0x00000a00ff017b82 */ /* 0x000fe20000000800 */
[----:B------:R-:W1:Y:S01]  /*0010*/  S2R R0, SR_TID.X ;  /* 0x0000000000007919 */ /* 0x000e620000002100 */
[----:B------:R-:W-:-:S06]  /*0020*/  ULDC.64 UR4, c[0x0][0x208] ;  /* 0x0000820000047ab9 */ /* 0x000fcc0000000a00 */
[----:B------:R-:W2:Y:S01]  /*0030*/  LDC.64 R16, c[0x0][0x218] ;  /* 0x00008600ff107b82 */ /* 0x000ea20000000a00 */
[----:B------:R-:W3:Y:S07]  /*0040*/  S2R R5, SR_CTAID.X ;  /* 0x0000000000057919 */ /* 0x000eee0000002500 */
[----:B------:R-:W4:Y:S08]  /*0050*/  LDC.64 R14, c[0x0][0x210] ;  /* 0x00008400ff0e7b82 */ /* 0x000f300000000a00 */
[----:B------:R-:W5:Y:S01]  /*0060*/  LDC.64 R12, c[0x0][0x230] ;  /* 0x00008c00ff0c7b82 */ /* 0x000f620000000a00 */
[----:B-1----:R-:W-:-:S02]  /*0070*/  SHF.L.U32 R0, R0, 0x2, RZ ;  /* 0x0000000200007819 */ /* 0x002fc400000006ff */
[----:B---3--:R-:W-:Y:S02]  /*0080*/  SHF.R.S32.HI R3, RZ, 0x15, R5 ;  /* 0x00000015ff037819 */ /* 0x008fe40000011405 */
[----:B------:R-:W-:Y:S02]  /*0090*/  LOP3.LUT R0, R0, 0x1fc, RZ, 0xc0, !PT ;  /* 0x000001fc00007812 */ /* 0x000fe400078ec0ff */
[----:B------:R-:W-:Y:S02]  /*00a0*/  SGXT R3, R3, 0x1 ;  /* 0x000000010303781a */ /* 0x000fe40000000200 */
[----:B------:R-:W-:-:S04]  /*00b0*/  LEA R18, R5, R0, 0xa ;  /* 0x0000000005127211 */ /* 0x000fc800078e50ff */
[----:B------:R-:W-:Y:S02]  /*00c0*/  LEA.HI R0, R3, R18, RZ, 0x8 ;  /* 0x0000001203007211 */ /* 0x000fe400078f40ff */
[----:B------:R-:W1:Y:S02]  /*00d0*/  LDC.64 R2, c[0x0][0x220] ;  /* 0x00008800ff027b82 */ /* 0x000e640000000a00 */
[----:B------:R-:W-:Y:S02]  /*00e0*/  SHF.R.S32.HI R23, RZ, 0x8, R0 ;  /* 0x00000008ff177819 */ /* 0x000fe40000011400 */
[----:B------:R-:W-:-:S03]  /*00f0*/  IADD3 R0, R0, 0x200, RZ ;  /* 0x0000020000007810 */ /* 0x000fc60007ffe0ff */
[----:B------:R-:W-:Y:S01]  /*0100*/  IMAD.HI R4, R23, 0x6bca1af3, RZ ;  /* 0x6bca1af317047827 */ /* 0x000fe200078e02ff */
[----:B------:R-:W-:-:S04]  /*0110*/  SHF.R.S32.HI R0, RZ, 0x8, R0 ;  /* 0x00000008ff007819 */ /* 0x000fc80000011400 */
[----:B------:R-:W-:Y:S01]  /*0120*/  SHF.R.U32.HI R5, RZ, 0x1f, R4 ;  /* 0x0000001fff057819 */ /* 0x000fe20000011604 */
[----:B------:R-:W-:-:S03]  /*0130*/  IMAD.HI R6, R0, 0x6bca1af3, RZ ;  /* 0x6bca1af300067827 */ /* 0x000fc600078e02ff */
[----:B------:R-:W-:Y:S02]  /*0140*/  LEA.HI.SX32 R4, R4, R5, 0x1b ;  /* 0x0000000504047211 */ /* 0x000fe400078fdaff */
[----:B------:R-:W-:-:S03]  /*0150*/  SHF.R.U32.HI R5, RZ, 0x1f, R6 ;  /* 0x0000001fff057819 */ /* 0x000fc60000011606 */
[----:B------:R-:W-:Y:S01]  /*0160*/  IMAD R23, R4, -0x4c, R23 ;  /* 0xffffffb404177824 */ /* 0x000fe200078e0217 */
[----:B------:R-:W-:-:S03]  /*0170*/  LEA.HI.SX32 R5, R6, R5, 0x1b ;  /* 0x0000000506057211 */ /* 0x000fc600078fdaff */
[----:B-1----:R-:W-:-:S04]  /*0180*/  IMAD.WIDE R8, R23, 0x4, R2 ;  /* 0x0000000417087825 */ /* 0x002fc800078e0202 */
[----:B------:R-:W-:Y:S01]  /*0190*/  IMAD R19, R5, -0x4c, R0 ;  /* 0xffffffb405137824 */ /* 0x000fe200078e0200 */
[----:B------:R-:W3:Y:S03]  /*01a0*/  LDG.E.EL R20, desc[UR4][R8.64] ;  /* 0x0000000408147981 */ /* 0x000ee6000c2e1900 */
[----:B------:R-:W-:Y:S02]  /*01b0*/  IMAD.WIDE R10, R19, 0x4, R2 ;  /* 0x00000004130a7825 */ /* 0x000fe400078e0202 */
[----:B------:R-:W1:Y:S03]  /*01c0*/  LDC.64 R2, c[0x0][0x228] ;  /* 0x00008a00ff027b82 */ /* 0x000e660000000a00 */
[----:B------:R-:W3:Y:S01]  /*01d0*/  LDG.E.EL R21, desc[UR4][R10.64] ;  /* 0x000000040a157981 */ /* 0x000ee2000c2e1900 */
[----:B--2---:R-:W-:-:S04]  /*01e0*/  IMAD.WIDE R26, R23, 0x4, R16 ;  /* 0x00000004171a7825 */ /* 0x004fc800078e0210 */
[----:B----4-:R-:W-:Y:S01]  /*01f0*/  IMAD.WIDE R14, R18, 0x4, R14 ;  /* 0x00000004120e7825 */ /* 0x010fe200078e020e */
[----:B------:R-:W2:Y:S04]  /*0200*/  LDG.E.EL R0, desc[UR4][R26.64] ;  /* 0x000000041a007981 */ /* 0x000ea8000c2e1900 */
[----:B------:R-:W2:Y:S01]  /*0210*/  LDG.E.128 R4, desc[UR4][R14.64] ;  /* 0x000000040e047981 */ /* 0x000ea2000c1e1d00 */
[----:B------:R-:W-:-:S03]  /*0220*/  IMAD.WIDE R16, R19, 0x4, R16 ;  /* 0x0000000413107825 */ /* 0x000fc600078e0210 */
[----:B------:R-:W4:Y:S04]  /*0230*/  LDG.E.128 R8, desc[UR4][R14.64+0x800] ;  /* 0x000800040e087981 */ /* 0x000f28000c1e1d00 */
[----:B------:R-:W4:Y:S01]  /*0240*/  LDG.E.EL R16, desc[UR4][R16.64] ;  /* 0x0000000410107981 */ /* 0x000f22000c2e1900 */
[----:B01----:R-:W-:-:S04]  /*0250*/  IMAD.WIDE R24, R23, 0x4, R2 ;  /* 0x0000000417187825 */ /* 0x003fc800078e0202 */
[----:B-----5:R-:W-:Y:S02]  /*0260*/  IMAD.WIDE R22, R23, 0x4, R12 ;  /* 0x0000000417167825 */ /* 0x020fe400078e020c */
[----:B------:R-:W5:Y:S04]  /*0270*/  LDG.E.EL R24, desc[UR4][R24.64] ;  /* 0x0000000418187981 */ /* 0x000f68000c2e1900 */
[----:B------:R-:W5:Y:S01]  /*0280*/  LDG.E.EL R23, desc[UR4][R22.64] ;  /* 0x0000000416177981 */ /* 0x000f62000c2e1900 */
[----:B------:R-:W-:-:S04]  /*0290*/  IMAD.WIDE R2, R19, 0x4, R2 ;  /* 0x0000000413027825 */ /* 0x000fc800078e0202 */
[----:B------:R-:W-:Y:S02]  /*02a0*/  IMAD.WIDE R28, R19, 0x4, R12 ;  /* 0x00000004131c7825 */ /* 0x000fe400078e020c */
[----:B------:R0:W4:Y:S04]  /*02b0*/  LDG.E.EL R12, desc[UR4][R2.64] ;  /* 0x00000004020c7981 */ /* 0x000128000c2e1900 */
[----:B------:R-:W4:Y:S01]  /*02c0*/  LDG.E.EL R13, desc[UR4][R28.64] ;  /* 0x000000041c0d7981 */ /* 0x000f22000c2e1900 */
[----:B0-----:R-:W-:Y:S01]  /*02d0*/  HFMA2.MMA R3, -RZ, RZ, 1.625, 0 ;  /* 0x3e800000ff037435 */ /* 0x001fe200000001ff */
[----:B---3--:R-:W-:-:S04]  /*02e0*/  FADD R20, R20, 9.9999997473787516356e-06 ;  /* 0x3727c5ac14147421 */ /* 0x008fc80000000000 */
[----:B------:R-:W0:Y:S01]  /*02f0*/  MUFU.SQRT R19, R20 ;  /* 0x0000001400137308 */ /* 0x000e220000002000 */
[----:B------:R-:W-:-:S07]  /*0300*/  FADD R21, R21, 9.9999997473787516356e-06 ;  /* 0x3727c5ac15157421 */ /* 0x000fce0000000000 */
[----:B------:R-:W1:Y:S01]  /*0310*/  MUFU.SQRT R25, R21 ;  /* 0x0000001500197308 */ /* 0x000e620000002000 */
[C---:B0-----:R-:W-:Y:S02]  /*0320*/  FSETP.GT.AND P0, PT, R19.reuse, 8.50705917302346158658e+37, PT ;  /* 0x7e8000001300780b */ /* 0x041fe40003f04000 */
[----:B------:R-:W-:Y:S02]  /*0330*/  FSETP.GEU.AND P2, PT, R19, 1.175494350822287508e-38, PT ;  /* 0x008000001300780b */ /* 0x000fe40003f4e000 */
[C---:B-1----:R-:W-:Y:S02]  /*0340*/  FSETP.GT.AND P1, PT, R25.reuse, 8.50705917302346158658e+37, PT ;  /* 0x7e8000001900780b */ /* 0x042fe40003f24000 */
[----:B------:R-:W-:-:S07]  /*0350*/  FSETP.GEU.AND P3, PT, R25, 1.175494350822287508e-38, PT ;  /* 0x008000001900780b */ /* 0x000fce0003f6e000 */
[----:B------:R-:W-:-:S04]  /*0360*/  @P0 FMUL R19, R19, 0.25 ;  /* 0x3e80000013130820 */ /* 0x000fc80000400000 */
[----:B------:R-:W-:Y:S01]  /*0370*/  @!P2 FMUL R19, R19, 16777216 ;  /* 0x4b8000001313a820 */ /* 0x000fe20000400000 */
[----:B------:R-:W-:-:S05]  /*0380*/  @P1 FMUL R25, R25, 0.25 ;  /* 0x3e80000019191820 */ /* 0x000fca0000400000 */
[----:B------:R-:W0:Y:S01]  /*0390*/  MUFU.RCP R19, R19 ;  /* 0x0000001300137308 */ /* 0x000e220000001000 */
[----:B------:R-:W-:Y:S01]  /*03a0*/  @!P3 FMUL R25, R25, 16777216 ;  /* 0x4b8000001919b820 */ /* 0x000fe20000400000 */
[----:B------:R-:W-:-:S06]  /*03b0*/  FSEL R2, R3, 1, P0 ;  /* 0x3f80000003027808 */ /* 0x000fcc0000000000 */
[----:B------:R-:W1:Y:S01]  /*03c0*/  MUFU.RCP R14, R25 ;  /* 0x00000019000e7308 */ /* 0x000e620000001000 */
[----:B------:R-:W-:Y:S01]  /*03d0*/  FSEL R3, R3, 1, P1 ;  /* 0x3f80000003037808 */ /* 0x000fe20000800000 */
[----:B------:R-:W-:Y:S01]  /*03e0*/  @!P2 FMUL R2, R2, 16777216 ;  /* 0x4b8000000202a820 */ /* 0x000fe20000400000 */
[----:B--2---:R-:W-:-:S03]  /*03f0*/  FADD R4, R4, -R0 ;  /* 0x8000000004047221 */ /* 0x004fc60000000000 */
[----:B------:R-:W-:Y:S01]  /*0400*/  @!P3 FMUL R3, R3, 16777216 ;  /* 0x4b8000000303b820 */ /* 0x000fe20000400000 */
[----:B0-----:R-:W-:Y:S01]  /*0410*/  FMUL R15, R19, R2 ;  /* 0x00000002130f7220 */ /* 0x001fe20000400000 */
[--C-:B------:R-:W-:Y:S01]  /*0420*/  FADD R20, R5, -R0.reuse ;  /* 0x8000000005147221 */ /* 0x100fe20000000000 */
[--C-:B------:R-:W-:Y:S01]  /*0430*/  FADD R6, R6, -R0.reuse ;  /* 0x8000000006067221 */ /* 0x100fe20000000000 */
[----:B------:R-:W-:Y:S01]  /*0440*/  FADD R0, R7, -R0 ;  /* 0x8000000007007221 */ /* 0x000fe20000000000 */
[C---:B------:R-:W-:Y:S01]  /*0450*/  FMUL R5, R15.reuse, R4 ;  /* 0x000000040f057220 */ /* 0x040fe20000400000 */
[C---:B------:R-:W-:Y:S01]  /*0460*/  FMUL R4, R15.reuse, R20 ;  /* 0x000000140f047220 */ /* 0x040fe20000400000 */
[----:B-1----:R-:W-:Y:S02]  /*0470*/  FMUL R14, R14, R3 ;  /* 0x000000030e0e7220 */ /* 0x002fe40000400000 */
[----:B------:R-:W0:Y:S01]  /*0480*/  LDC.64 R2, c[0x0][0x238] ;  /* 0x00008e00ff027b82 */ /* 0x000e220000000a00 */
[C---:B------:R-:W-:Y:S01]  /*0490*/  FMUL R20, R15.reuse, R6 ;  /* 0x000000060f147220 */ /* 0x040fe20000400000 */
[----:B------:R-:W-:Y:S01]  /*04a0*/  FMUL R6, R15, R0 ;  /* 0x000000000f067220 */ /* 0x000fe20000400000 */
[--C-:B----4-:R-:W-:Y:S01]  /*04b0*/  FADD R7, R8, -R16.reuse ;  /* 0x8000001008077221 */ /* 0x110fe20000000000 */
[--C-:B------:R-:W-:Y:S01]  /*04c0*/  FADD R9, R9, -R16.reuse ;  /* 0x8000001009097221 */ /* 0x100fe20000000000 */
[--C-:B------:R-:W-:Y:S01]  /*04d0*/  FADD R15, R10, -R16.reuse ;  /* 0x800000100a0f7221 */ /* 0x100fe20000000000 */
[C-C-:B-----5:R-:W-:Y:S01]  /*04e0*/  FFMA R0, R24.reuse, R5, R23.reuse ;  /* 0x0000000518007223 */ /* 0x160fe20000000017 */
[----:B------:R-:W-:Y:S01]  /*04f0*/  FADD R11, R11, -R16 ;  /* 0x800000100b0b7221 */ /* 0x000fe20000000000 */
[C-C-:B------:R-:W-:Y:S01]  /*0500*/  FFMA R4, R24.reuse, R4, R23.reuse ;  /* 0x0000000418047223 */ /* 0x140fe20000000017 */
[C-C-:B------:R-:W-:Y:S01]  /*0510*/  FFMA R5, R24.reuse, R20, R23.reuse ;  /* 0x0000001418057223 */ /* 0x140fe20000000017 */
[----:B------:R-:W-:Y:S01]  /*0520*/  FFMA R23, R24, R6, R23 ;  /* 0x0000000618177223 */ /* 0x000fe20000000017 */
[C---:B------:R-:W-:Y:S01]  /*0530*/  FMUL R7, R14.reuse, R7 ;  /* 0x000000070e077220 */ /* 0x040fe20000400000 */
[C---:B------:R-:W-:Y:S01]  /*0540*/  FMUL R8, R14.reuse, R9 ;  /* 0x000000090e087220 */ /* 0x040fe20000400000 */
[C---:B------:R-:W-:Y:S01]  /*0550*/  FMUL R6, R14.reuse, R15 ;  /* 0x0000000f0e067220 */ /* 0x040fe20000400000 */
[----:B------:R-:W-:Y:S01]  /*0560*/  FMUL R14, R14, R11 ;  /* 0x0000000b0e0e7220 */ /* 0x000fe20000400000 */
[C-C-:B------:R-:W-:Y:S01]  /*0570*/  FFMA R9, R12.reuse, R7, R13.reuse ;  /* 0x000000070c097223 */ /* 0x140fe2000000000d */
[C-C-:B------:R-:W-:Y:S01]  /*0580*/  FFMA R8, R12.reuse, R8, R13.reuse ;  /* 0x000000080c087223 */ /* 0x140fe2000000000d */
[C-C-:B------:R-:W-:Y:S01]  /*0590*/  FFMA R10, R12.reuse, R6, R13.reuse ;  /* 0x000000060c0a7223 */ /* 0x140fe2000000000d */
[----:B------:R-:W-:Y:S01]  /*05a0*/  FFMA R14, R12, R14, R13 ;  /* 0x0000000e0c0e7223 */ /* 0x000fe2000000000d */
[----:B------:R-:W-:-:S02]  /*05b0*/  FSETP.GEU.AND P6, PT, R23, RZ, PT ;  /* 0x000000ff1700720b */ /* 0x000fc40003fce000 */
[----:B------:R-:W-:Y:S02]  /*05c0*/  FSETP.GEU.AND P0, PT, R5, RZ, PT ;  /* 0x000000ff0500720b */ /* 0x000fe40003f0e000 */
[----:B------:R-:W-:Y:S02]  /*05d0*/  FSETP.GEU.AND P1, PT, R4, RZ, PT ;  /* 0x000000ff0400720b */ /* 0x000fe40003f2e000 */
[----:B------:R-:W-:Y:S02]  /*05e0*/  FSETP.GEU.AND P3, PT, R14, RZ, PT ;  /* 0x000000ff0e00720b */ /* 0x000fe40003f6e000 */
[----:B------:R-:W-:Y:S02]  /*05f0*/  SEL R7, R23, RZ, P6 ;  /* 0x000000ff17077207 */ /* 0x000fe40003000000 */
[----:B------:R-:W-:Y:S02]  /*0600*/  FSETP.GEU.AND P2, PT, R0, RZ, PT ;  /* 0x000000ff0000720b */ /* 0x000fe40003f4e000 */
[----:B------:R-:W-:-:S02]  /*0610*/  FSETP.GEU.AND P4, PT, R10, RZ, PT ;  /* 0x000000ff0a00720b */ /* 0x000fc40003f8e000 */
[----:B------:R-:W-:Y:S02]  /*0620*/  FSETP.GEU.AND P5, PT, R9, RZ, PT ;  /* 0x000000ff0900720b */ /* 0x000fe40003fae000 */
[----:B------:R-:W-:Y:S02]  /*0630*/  FSETP.GEU.AND P6, PT, R8, RZ, PT ;  /* 0x000000ff0800720b */ /* 0x000fe40003fce000 */
[----:B------:R-:W-:Y:S01]  /*0640*/  SEL R6, R5, RZ, P0 ;  /* 0x000000ff05067207 */ /* 0x000fe20000000000 */
[----:B0-----:R-:W-:Y:S01]  /*0650*/  IMAD.WIDE R2, R18, 0x4, R2 ;  /* 0x0000000412027825 */ /* 0x001fe200078e0202 */
[----:B------:R-:W-:Y:S02]  /*0660*/  SEL R5, R4, RZ, P1 ;  /* 0x000000ff04057207 */ /* 0x000fe40000800000 */
[----:B------:R-:W-:Y:S02]  /*0670*/  SEL R15, R14, RZ, P3 ;  /* 0x000000ff0e0f7207 */ /* 0x000fe40001800000 */
[----:B------:R-:W-:-:S02]  /*0680*/  SEL R4, R0, RZ, P2 ;  /* 0x000000ff00047207 */ /* 0x000fc40001000000 */
[----:B------:R-:W-:Y:S02]  /*0690*/  SEL R14, R10, RZ, P4 ;  /* 0x000000ff0a0e7207 */ /* 0x000fe40002000000 */
[----:B------:R-:W-:Y:S02]  /*06a0*/  SEL R12, R9, RZ, P5 ;  /* 0x000000ff090c7207 */ /* 0x000fe40002800000 */
[----:B------:R-:W-:Y:S01]  /*06b0*/  SEL R13, R8, RZ, P6 ;  /* 0x000000ff080d7207 */ /* 0x000fe20003000000 */
[----:B------:R-:W-:Y:S04]  /*06c0*/  STG.E.128 desc[UR4][R2.64], R4 ;  /* 0x0000000402007986 */ /* 0x000fe8000c101d04 */
[----:B------:R-:W-:Y:S01]  /*06d0*/  STG.E.128 desc[UR4][R2.64+0x800], R12 ;  /* 0x0008000c02007986 */ /* 0x000fe2000c101d04 */
[----:B------:R-:W-:Y:S05]  /*06e0*/  EXIT ;  /* 0x000000000000794d */ /* 0x000fea0003800000 */
.L_x_0:
[----:B------:R-:W-:-:S00]  /*06f0*/  BRA `(.L_x_0) ;  /* 0xfffffffc00fc7947 */ /* 0x000fc0000383ffff */
[----:B------:R-:W-:-:S00]  /*0700*/  NOP ;  /* 0x0000000000007918 */ /* 0x000fc00000000000 */
[----:B------:R-:W-:-:S00]  /*0710*/  NOP ;  /* 0x0000000000007918 */ /* 0x000fc00000000000 */
[----:B------:R-:W-:-:S00]  /*0720*/  NOP ;  /* 0x0000000000007918 */ /* 0x000fc00000000000 */
[----:B------:R-:W-:-:S00]  /*0730*/  NOP ;  /* 0x0000000000007918 */ /* 0x000fc00000000000 */
[----:B------:R-:W-:-:S00]  /*0740*/  NOP ;  /* 0x0000000000007918 */ /* 0x000fc00000000000 */
[----:B------:R-:W-:-:S00]  /*0750*/  NOP ;  /* 0x0000000000007918 */ /* 0x000fc00000000000 */
[----:B------:R-:W-:-:S00]  /*0760*/  NOP ;  /* 0x0000000000007918 */ /* 0x000fc00000000000 */
[----:B------:R-:W-:-:S00]  /*0770*/  NOP ;  /* 0x0000000000007918 */ /* 0x000fc00000000000 */
.L_x_1:


//--------------------- .nv.global.init           --------------------------
	.section	.nv.global.init,"aw",@progbits
.nv.global.init:
	.type		_$_str,@object
	.size		_$_str,(_$_str_$_2 - _$_str)
_$_str:
        /*0000*/ 	.byte	0x5f, 0x5f, 0x43, 0x55, 0x44, 0x41, 0x5f, 0x46, 0x54, 0x5a, 0x00
	.type		_$_str_$_2,@object
	.size		_$_str_$_2,(.L_1 - _$_str_$_2)
_$_str_$_2:
        /*000b*/ 	.byte	0x5f, 0x5f, 0x43, 0x55, 0x44, 0x41, 0x5f, 0x50, 0x52, 0x45, 0x43, 0x5f, 0x53, 0x51, 0x52, 0x54
        /*001b*/ 	.byte	0x00
.L_1:


//--------------------- .nv.constant0.triton_poi_fused__native_batch_norm_legit_no_training_relu_4 --------------------------
	.section	.nv.constant0.triton_poi_fused__native_batch_norm_legit_no_training_relu_4,"a",@progbits
	.sectionflags	@""
	.align	4
.nv.constant0.triton_poi_fused__native_batch_norm_legit_no_training_relu_4:
	.zero		580
